//
// Generated by NVIDIA NVVM Compiler
//
// Compiler Build ID: CL-36424714
// Cuda compilation tools, release 13.0, V13.0.88
// Based on NVVM 20.0.0
//

.version 9.0
.target sm_100
.address_size 64

	// .globl	_Z10saxpy_cudafPfS_i

.visible .entry _Z10saxpy_cudafPfS_i(
	.param .f32 _Z10saxpy_cudafPfS_i_param_0,
	.param .u64 .ptr .align 1 _Z10saxpy_cudafPfS_i_param_1,
	.param .u64 .ptr .align 1 _Z10saxpy_cudafPfS_i_param_2,
	.param .u32 _Z10saxpy_cudafPfS_i_param_3
)
{
	.reg .pred 	%p<7>;
	.reg .b32 	%r<31>;
	.reg .b32 	%f<17>;
	.reg .b64 	%rd<18>;

	ld.param.f32 	%f1, [_Z10saxpy_cudafPfS_i_param_0];
	ld.param.u64 	%rd3, [_Z10saxpy_cudafPfS_i_param_1];
	ld.param.u64 	%rd4, [_Z10saxpy_cudafPfS_i_param_2];
	ld.param.u32 	%r12, [_Z10saxpy_cudafPfS_i_param_3];
	cvta.to.global.u64 	%rd1, %rd4;
	cvta.to.global.u64 	%rd2, %rd3;
	mov.u32 	%r13, %tid.x;
	mov.u32 	%r14, %ntid.x;
	mov.u32 	%r15, %ctaid.x;
	mad.lo.s32 	%r29, %r14, %r15, %r13;
	mov.u32 	%r16, %nctaid.x;
	mul.lo.s32 	%r2, %r14, %r16;
	setp.ge.s32 	%p1, %r29, %r12;
	@%p1 bra 	$L__BB0_7;
	add.s32 	%r17, %r29, %r2;
	max.s32 	%r18, %r12, %r17;
	setp.lt.s32 	%p2, %r17, %r12;
	selp.u32 	%r19, 1, 0, %p2;
	add.s32 	%r20, %r17, %r19;
	sub.s32 	%r21, %r18, %r20;
	div.u32 	%r22, %r21, %r2;
	add.s32 	%r3, %r22, %r19;
	and.b32  	%r23, %r3, 3;
	setp.eq.s32 	%p3, %r23, 3;
	@%p3 bra 	$L__BB0_4;
	add.s32 	%r24, %r3, 1;
	and.b32  	%r25, %r24, 3;
	neg.s32 	%r27, %r25;
$L__BB0_3:
	.pragma "nounroll";
	mul.wide.s32 	%rd5, %r29, 4;
	add.s64 	%rd6, %rd1, %rd5;
	add.s64 	%rd7, %rd2, %rd5;
	ld.global.f32 	%f2, [%rd7];
	ld.global.f32 	%f3, [%rd6];
	fma.rn.f32 	%f4, %f1, %f2, %f3;
	st.global.f32 	[%rd6], %f4;
	add.s32 	%r29, %r29, %r2;
	add.s32 	%r27, %r27, 1;
	setp.ne.s32 	%p4, %r27, 0;
	@%p4 bra 	$L__BB0_3;
$L__BB0_4:
	setp.lt.u32 	%p5, %r3, 3;
	@%p5 bra 	$L__BB0_7;
	mul.wide.s32 	%rd11, %r2, 4;
	shl.b32 	%r26, %r2, 2;
$L__BB0_6:
	mul.wide.s32 	%rd8, %r29, 4;
	add.s64 	%rd9, %rd2, %rd8;
	ld.global.f32 	%f5, [%rd9];
	add.s64 	%rd10, %rd1, %rd8;
	ld.global.f32 	%f6, [%rd10];
	fma.rn.f32 	%f7, %f1, %f5, %f6;
	st.global.f32 	[%rd10], %f7;
	add.s64 	%rd12, %rd9, %rd11;
	ld.global.f32 	%f8, [%rd12];
	add.s64 	%rd13, %rd10, %rd11;
	ld.global.f32 	%f9, [%rd13];
	fma.rn.f32 	%f10, %f1, %f8, %f9;
	st.global.f32 	[%rd13], %f10;
	add.s64 	%rd14, %rd12, %rd11;
	ld.global.f32 	%f11, [%rd14];
	add.s64 	%rd15, %rd13, %rd11;
	ld.global.f32 	%f12, [%rd15];
	fma.rn.f32 	%f13, %f1, %f11, %f12;
	st.global.f32 	[%rd15], %f13;
	add.s64 	%rd16, %rd14, %rd11;
	ld.global.f32 	%f14, [%rd16];
	add.s64 	%rd17, %rd15, %rd11;
	ld.global.f32 	%f15, [%rd17];
	fma.rn.f32 	%f16, %f1, %f14, %f15;
	st.global.f32 	[%rd17], %f16;
	add.s32 	%r29, %r26, %r29;
	setp.lt.s32 	%p6, %r29, %r12;
	@%p6 bra 	$L__BB0_6;
$L__BB0_7:
	ret;

}


// ===== COMPILED SASS (sm_100) =====

	.target	sm_100

	.elftype	@"ET_EXEC"


//--------------------- .note.nv.tkinfo           --------------------------
	.section	.note.nv.tkinfo,"",@"SHT_NOTE"
	.sectionflags	@"SHF_NOTE_NV_TKINFO"
	.tkinfo
        /*0018*/ 	.word	0x00000002
        /*0030*/ 	.string	""
        /*0030*/ 	.string	"ptxas"
        /*0030*/ 	.string	"Cuda compilation tools, release 13.0, V13.0.88"
        /*0030*/ 	.string	"Build cuda_13.0.r13.0/compiler.36424714_0"
        /*0030*/ 	.string	"-arch sm_100 -m 64 "



//--------------------- .note.nv.cuinfo           --------------------------
	.section	.note.nv.cuinfo,"",@"SHT_NOTE"
	.sectionflags	@"SHF_NOTE_NV_CUINFO"
        /*0018*/ 	.short	0x0002
        /*001a*/ 	.short	0x0064
        /*001c*/ 	.short	0x0082
	.zero		2


//--------------------- .nv.info                  --------------------------
	.section	.nv.info,"",@"SHT_CUDA_INFO"
	.align	4


	//----- nvinfo : EIATTR_REGCOUNT
	.align		4
        /*0000*/ 	.byte	0x04, 0x2f
        /*0002*/ 	.short	(.L_1 - .L_0)
	.align		4
.L_0:
        /*0004*/ 	.word	index@(_Z10saxpy_cudafPfS_i)
        /*0008*/ 	.word	0x00000018


	//----- nvinfo : EIATTR_FRAME_SIZE
	.align		4
.L_1:
        /*000c*/ 	.byte	0x04, 0x11
        /*000e*/ 	.short	(.L_3 - .L_2)
	.align		4
.L_2:
        /*0010*/ 	.word	index@(_Z10saxpy_cudafPfS_i)
        /*0014*/ 	.word	0x00000000


	//----- nvinfo : EIATTR_MIN_STACK_SIZE
	.align		4
.L_3:
        /*0018*/ 	.byte	0x04, 0x12
        /*001a*/ 	.short	(.L_5 - .L_4)
	.align		4
.L_4:
        /*001c*/ 	.word	index@(_Z10saxpy_cudafPfS_i)
        /*0020*/ 	.word	0x00000000
.L_5:


//--------------------- .nv.compat                --------------------------
	.section	.nv.compat,"",@"SHT_CUDA_COMPAT_INFO"
	.align	4
        /*0000*/ 	.byte	0x02, 0x09, 0x00, 0x00, 0x02, 0x02, 0x01, 0x00, 0x02, 0x05, 0x05, 0x00, 0x03, 0x07, 0x01, 0x01
        /*0010*/ 	.byte	0x02, 0x03, 0x00, 0x00, 0x02, 0x06, 0x01, 0x00, 0x04, 0x0b, 0x08, 0x00, 0x09, 0x00, 0x00, 0x00
        /*0020*/ 	.byte	0x00, 0x00, 0x00, 0x00


//--------------------- .nv.info._Z10saxpy_cudafPfS_i --------------------------
	.section	.nv.info._Z10saxpy_cudafPfS_i,"",@"SHT_CUDA_INFO"
	.sectionflags	@""
	.align	4


	//----- nvinfo : EIATTR_CUDA_API_VERSION
	.align		4
        /*0000*/ 	.byte	0x04, 0x37
        /*0002*/ 	.short	(.L_7 - .L_6)
.L_6:
        /*0004*/ 	.word	0x00000082


	//----- nvinfo : EIATTR_KPARAM_INFO
	.align		4
.L_7:
        /*0008*/ 	.byte	0x04, 0x17
        /*000a*/ 	.short	(.L_9 - .L_8)
.L_8:
        /*000c*/ 	.word	0x00000000
        /*0010*/ 	.short	0x0003
        /*0012*/ 	.short	0x0018
        /*0014*/ 	.byte	0x00, 0xf0, 0x11, 0x00


	//----- nvinfo : EIATTR_KPARAM_INFO
	.align		4
.L_9:
        /*0018*/ 	.byte	0x04, 0x17
        /*001a*/ 	.short	(.L_11 - .L_10)
.L_10:
        /*001c*/ 	.word	0x00000000
        /*0020*/ 	.short	0x0002
        /*0022*/ 	.short	0x0010
        /*0024*/ 	.byte	0x00, 0xf5, 0x21, 0x00


	//----- nvinfo : EIATTR_KPARAM_INFO
	.align		4
.L_11:
        /*0028*/ 	.byte	0x04, 0x17
        /*002a*/ 	.short	(.L_13 - .L_12)
.L_12:
        /*002c*/ 	.word	0x00000000
        /*0030*/ 	.short	0x0001
        /*0032*/ 	.short	0x0008
        /*0034*/ 	.byte	0x00, 0xf5, 0x21, 0x00


	//----- nvinfo : EIATTR_KPARAM_INFO
	.align		4
.L_13:
        /*0038*/ 	.byte	0x04, 0x17
        /*003a*/ 	.short	(.L_15 - .L_14)
.L_14:
        /*003c*/ 	.word	0x00000000
        /*0040*/ 	.short	0x0000
        /*0042*/ 	.short	0x0000
        /*0044*/ 	.byte	0x00, 0xf0, 0x11, 0x00


	//----- nvinfo : EIATTR_SPARSE_MMA_MASK
	.align		4
.L_15:
        /*0048*/ 	.byte	0x03, 0x50
        /*004a*/ 	.short	0x0000


	//----- nvinfo : EIATTR_MAXREG_COUNT
	.align		4
        /*004c*/ 	.byte	0x03, 0x1b
        /*004e*/ 	.short	0x00ff


	//----- nvinfo : EIATTR_MERCURY_ISA_VERSION
	.align		4
        /*0050*/ 	.byte	0x03, 0x5f
        /*0052*/ 	.short	0x0101


	//----- nvinfo : EIATTR_VRC_CTA_INIT_COUNT
	.align		4
        /*0054*/ 	.byte	0x02, 0x4a
	.zero		1
	.zero		1


	//----- nvinfo : EIATTR_EXIT_INSTR_OFFSETS
	.align		4
        /*0058*/ 	.byte	0x04, 0x1c
        /*005a*/ 	.short	(.L_17 - .L_16)


	//   ....[0]....
.L_16:
        /*005c*/ 	.word	0x00000090


	//   ....[1]....
        /*0060*/ 	.word	0x000003a0


	//   ....[2]....
        /*0064*/ 	.word	0x00000580


	//----- nvinfo : EIATTR_CRS_STACK_SIZE
	.align		4
.L_17:
        /*0068*/ 	.byte	0x04, 0x1e
        /*006a*/ 	.short	(.L_19 - .L_18)
.L_18:
        /*006c*/ 	.word	0x00000000


	//----- nvinfo : EIATTR_CBANK_PARAM_SIZE
	.align		4
.L_19:
        /*0070*/ 	.byte	0x03, 0x19
        /*0072*/ 	.short	0x001c


	//----- nvinfo : EIATTR_PARAM_CBANK
	.align		4
        /*0074*/ 	.byte	0x04, 0x0a
        /*0076*/ 	.short	(.L_21 - .L_20)
	.align		4
.L_20:
        /*0078*/ 	.word	index@(.nv.constant0._Z10saxpy_cudafPfS_i)
        /*007c*/ 	.short	0x0380
        /*007e*/ 	.short	0x001c


	//----- nvinfo : EIATTR_SW_WAR
	.align		4
.L_21:
        /*0080*/ 	.byte	0x04, 0x36
        /*0082*/ 	.short	(.L_23 - .L_22)
.L_22:
        /*0084*/ 	.word	0x00000008
.L_23:


//--------------------- .nv.callgraph             --------------------------
	.section	.nv.callgraph,"",@"SHT_CUDA_CALLGRAPH"
	.align	4
	.sectionentsize	8
	.align		4
        /*0000*/ 	.word	0x00000000
	.align		4
        /*0004*/ 	.word	0xffffffff
	.align		4
        /*0008*/ 	.word	0x00000000
	.align		4
        /*000c*/ 	.word	0xfffffffe
	.align		4
        /*0010*/ 	.word	0x00000000
	.align		4
        /*0014*/ 	.word	0xfffffffd
	.align		4
        /*0018*/ 	.word	0x00000000
	.align		4
        /*001c*/ 	.word	0xfffffffc


//--------------------- .text._Z10saxpy_cudafPfS_i --------------------------
	.section	.text._Z10saxpy_cudafPfS_i,"ax",@progbits
	.align	128
        .global         _Z10saxpy_cudafPfS_i
        .type           _Z10saxpy_cudafPfS_i,@function
        .size           _Z10saxpy_cudafPfS_i,(.L_x_5 - _Z10saxpy_cudafPfS_i)
        .other          _Z10saxpy_cudafPfS_i,@"STO_CUDA_ENTRY STV_DEFAULT"
_Z10saxpy_cudafPfS_i:
.text._Z10saxpy_cudafPfS_i:
[----:B------:R-:W-:Y:S01]  /*0000*/  LDC R1, c[0x0][0x37c] ;  /* 0x0000df00ff017b82 */ /* 0x000fe20000000800 */
[----:B------:R-:W0:Y:S01]  /*0010*/  S2R R3, SR_TID.X ;  /* 0x0000000000037919 */ /* 0x000e220000002100 */
[----:B------:R-:W0:Y:S06]  /*0020*/  LDCU UR4, c[0x0][0x360] ;  /* 0x00006c00ff0477ac */ /* 0x000e2c0008000800 */
[----:B------:R-:W1:Y:S01]  /*0030*/  LDC R2, c[0x0][0x370] ;  /* 0x0000dc00ff027b82 */ /* 0x000e620000000800 */
[----:B------:R-:W0:Y:S01]  /*0040*/  S2R R0, SR_CTAID.X ;  /* 0x0000000000007919 */ /* 0x000e220000002500 */
[----:B------:R-:W2:Y:S01]  /*0050*/  LDCU UR6, c[0x0][0x398] ;  /* 0x00007300ff0677ac */ /* 0x000ea20008000800 */
[----:B0-----:R-:W-:-:S02]  /*0060*/  IMAD R3, R0, UR4, R3 ;  /* 0x0000000400037c24 */ /* 0x001fc4000f8e0203 */
[----:B-1----:R-:W-:-:S03]  /*0070*/  IMAD R0, R2, UR4, RZ ;  /* 0x0000000402007c24 */ /* 0x002fc6000f8e02ff */
[----:B--2---:R-:W-:-:S13]  /*0080*/  ISETP.GE.AND P0, PT, R3, UR6, PT ;  /* 0x0000000603007c0c */ /* 0x004fda000bf06270 */
[----:B------:R-:W-:Y:S05]  /*0090*/  @P0 EXIT ;  /* 0x000000000000094d */ /* 0x000fea0003800000 */
[----:B------:R-:W0:Y:S01]  /*00a0*/  I2F.U32.RP R8, R0 ;  /* 0x0000000000087306 */ /* 0x000e220000209000 */
[C---:B------:R-:W-:Y:S01]  /*00b0*/  IMAD.IADD R2, R0.reuse, 0x1, R3 ;  /* 0x0000000100027824 */ /* 0x040fe200078e0203 */
[----:B------:R-:W-:Y:S01]  /*00c0*/  IADD3 R9, PT, PT, RZ, -R0, RZ ;  /* 0x80000000ff097210 */ /* 0x000fe20007ffe0ff */
[----:B------:R-:W1:Y:S01]  /*00d0*/  LDCU UR8, c[0x0][0x380] ;  /* 0x00007000ff0877ac */ /* 0x000e620008000800 */
[----:B------:R-:W-:Y:S01]  /*00e0*/  ISETP.NE.U32.AND P2, PT, R0, RZ, PT ;  /* 0x000000ff0000720c */ /* 0x000fe20003f45070 */
[----:B------:R-:W-:Y:S01]  /*00f0*/  BSSY.RECONVERGENT B0, `(.L_x_0) ;  /* 0x000002a000007945 */ /* 0x000fe20003800200 */
[C---:B------:R-:W-:Y:S01]  /*0100*/  ISETP.GE.AND P0, PT, R2.reuse, UR6, PT ;  /* 0x0000000602007c0c */ /* 0x040fe2000bf06270 */
[----:B------:R-:W2:Y:S01]  /*0110*/  LDCU.64 UR4, c[0x0][0x358] ;  /* 0x00006b00ff0477ac */ /* 0x000ea20008000a00 */
[----:B------:R-:W-:Y:S02]  /*0120*/  VIMNMX R7, PT, PT, R2, UR6, !PT ;  /* 0x0000000602077c48 */ /* 0x000fe4000ffe0100 */
[----:B------:R-:W-:Y:S01]  /*0130*/  SEL R6, RZ, 0x1, P0 ;  /* 0x00000001ff067807 */ /* 0x000fe20000000000 */
[----:B------:R-:W3:Y:S03]  /*0140*/  LDCU UR7, c[0x0][0x380] ;  /* 0x00007000ff0777ac */ /* 0x000ee60008000800 */
[----:B------:R-:W-:Y:S01]  /*0150*/  IADD3 R7, PT, PT, R7, -R2, -R6 ;  /* 0x8000000207077210 */ /* 0x000fe20007ffe806 */
[----:B0-----:R-:W0:Y:S02]  /*0160*/  MUFU.RCP R8, R8 ;  /* 0x0000000800087308 */ /* 0x001e240000001000 */
[----:B0-----:R-:W-:-:S06]  /*0170*/  IADD3 R4, PT, PT, R8, 0xffffffe, RZ ;  /* 0x0ffffffe08047810 */ /* 0x001fcc0007ffe0ff */
[----:B------:R0:W4:Y:S02]  /*0180*/  F2I.FTZ.U32.TRUNC.NTZ R5, R4 ;  /* 0x0000000400057305 */ /* 0x000124000021f000 */
[----:B0-----:R-:W-:Y:S02]  /*0190*/  HFMA2 R4, -RZ, RZ, 0, 0 ;  /* 0x00000000ff047431 */ /* 0x001fe400000001ff */
[----:B----4-:R-:W-:-:S04]  /*01a0*/  IMAD R9, R9, R5, RZ ;  /* 0x0000000509097224 */ /* 0x010fc800078e02ff */
[----:B------:R-:W-:-:S06]  /*01b0*/  IMAD.HI.U32 R8, R5, R9, R4 ;  /* 0x0000000905087227 */ /* 0x000fcc00078e0004 */
[----:B------:R-:W-:-:S05]  /*01c0*/  IMAD.HI.U32 R5, R8, R7, RZ ;  /* 0x0000000708057227 */ /* 0x000fca00078e00ff */
[----:B------:R-:W-:-:S05]  /*01d0*/  IADD3 R2, PT, PT, -R5, RZ, RZ ;  /* 0x000000ff05027210 */ /* 0x000fca0007ffe1ff */
[----:B------:R-:W-:-:S05]  /*01e0*/  IMAD R7, R0, R2, R7 ;  /* 0x0000000200077224 */ /* 0x000fca00078e0207 */
[----:B------:R-:W-:-:S13]  /*01f0*/  ISETP.GE.U32.AND P0, PT, R7, R0, PT ;  /* 0x000000000700720c */ /* 0x000fda0003f06070 */
[----:B------:R-:W-:Y:S01]  /*0200*/  @P0 IMAD.IADD R7, R7, 0x1, -R0 ;  /* 0x0000000107070824 */ /* 0x000fe200078e0a00 */
[----:B------:R-:W-:-:S04]  /*0210*/  @P0 IADD3 R5, PT, PT, R5, 0x1, RZ ;  /* 0x0000000105050810 */ /* 0x000fc80007ffe0ff */
[----:B------:R-:W-:-:S13]  /*0220*/  ISETP.GE.U32.AND P1, PT, R7, R0, PT ;  /* 0x000000000700720c */ /* 0x000fda0003f26070 */
[----:B------:R-:W-:Y:S02]  /*0230*/  @P1 IADD3 R5, PT, PT, R5, 0x1, RZ ;  /* 0x0000000105051810 */ /* 0x000fe40007ffe0ff */
[----:B------:R-:W-:-:S05]  /*0240*/  @!P2 LOP3.LUT R5, RZ, R0, RZ, 0x33, !PT ;  /* 0x00000000ff05a212 */ /* 0x000fca00078e33ff */
[----:B------:R-:W-:-:S05]  /*0250*/  IMAD.IADD R2, R6, 0x1, R5 ;  /* 0x0000000106027824 */ /* 0x000fca00078e0205 */
[C---:B------:R-:W-:Y:S02]  /*0260*/  LOP3.LUT R4, R2.reuse, 0x3, RZ, 0xc0, !PT ;  /* 0x0000000302047812 */ /* 0x040fe400078ec0ff */
[----:B------:R-:W-:Y:S02]  /*0270*/  ISETP.GE.U32.AND P1, PT, R2, 0x3, PT ;  /* 0x000000030200780c */ /* 0x000fe40003f26070 */
[----:B------:R-:W-:-:S13]  /*0280*/  ISETP.NE.AND P0, PT, R4, 0x3, PT ;  /* 0x000000030400780c */ /* 0x000fda0003f05270 */
[----:B-123--:R-:W-:Y:S05]  /*0290*/  @!P0 BRA `(.L_x_1) ;  /* 0x00000000003c8947 */ /* 0x00efea0003800000 */
[----:B------:R-:W0:Y:S01]  /*02a0*/  LDC.64 R8, c[0x0][0x390] ;  /* 0x0000e400ff087b82 */ /* 0x000e220000000a00 */
[----:B------:R-:W-:-:S04]  /*02b0*/  IADD3 R2, PT, PT, R2, 0x1, RZ ;  /* 0x0000000102027810 */ /* 0x000fc80007ffe0ff */
[----:B------:R-:W-:-:S03]  /*02c0*/  LOP3.LUT R2, R2, 0x3, RZ, 0xc0, !PT ;  /* 0x0000000302027812 */ /* 0x000fc600078ec0ff */
[----:B------:R-:W1:Y:S01]  /*02d0*/  LDC.64 R10, c[0x0][0x388] ;  /* 0x0000e200ff0a7b82 */ /* 0x000e620000000a00 */
[----:B------:R-:W-:-:S07]  /*02e0*/  IADD3 R2, PT, PT, -R2, RZ, RZ ;  /* 0x000000ff02027210 */ /* 0x000fce0007ffe1ff */
.L_x_2:
[----:B-1----:R-:W-:-:S04]  /*02f0*/  IMAD.WIDE R6, R3, 0x4, R10 ;  /* 0x0000000403067825 */ /* 0x002fc800078e020a */
[----:B0-2---:R-:W-:Y:S02]  /*0300*/  IMAD.WIDE R4, R3, 0x4, R8 ;  /* 0x0000000403047825 */ /* 0x005fe400078e0208 */
[----:B------:R-:W2:Y:S04]  /*0310*/  LDG.E R6, desc[UR4][R6.64] ;  /* 0x0000000406067981 */ /* 0x000ea8000c1e1900 */
[----:B------:R-:W2:Y:S01]  /*0320*/  LDG.E R13, desc[UR4][R4.64] ;  /* 0x00000004040d7981 */ /* 0x000ea2000c1e1900 */
[----:B------:R-:W-:Y:S01]  /*0330*/  VIADD R2, R2, 0x1 ;  /* 0x0000000102027836 */ /* 0x000fe20000000000 */
[----:B------:R-:W-:-:S04]  /*0340*/  IADD3 R3, PT, PT, R0, R3, RZ ;  /* 0x0000000300037210 */ /* 0x000fc80007ffe0ff */
[----:B------:R-:W-:Y:S01]  /*0350*/  ISETP.NE.AND P0, PT, R2, RZ, PT ;  /* 0x000000ff0200720c */ /* 0x000fe20003f05270 */
[----:B--2---:R-:W-:-:S05]  /*0360*/  FFMA R13, R6, UR7, R13 ;  /* 0x00000007060d7c23 */ /* 0x004fca000800000d */
[----:B------:R2:W-:Y:S07]  /*0370*/  STG.E desc[UR4][R4.64], R13 ;  /* 0x0000000d04007986 */ /* 0x0005ee000c101904 */
[----:B------:R-:W-:Y:S05]  /*0380*/  @P0 BRA `(.L_x_2) ;  /* 0xfffffffc00d80947 */ /* 0x000fea000383ffff */
.L_x_1:
[----:B------:R-:W-:Y:S05]  /*0390*/  BSYNC.RECONVERGENT B0 ;  /* 0x0000000000007941 */ /* 0x000fea0003800200 */
.L_x_0:
[----:B------:R-:W-:Y:S05]  /*03a0*/  @!P1 EXIT ;  /* 0x000000000000994d */ /* 0x000fea0003800000 */
.L_x_3:
[----:B-12---:R-:W0:Y:S08]  /*03b0*/  LDC.64 R4, c[0x0][0x388] ;  /* 0x0000e200ff047b82 */ /* 0x006e300000000a00 */
[----:B------:R-:W1:Y:S01]  /*03c0*/  LDC.64 R6, c[0x0][0x390] ;  /* 0x0000e400ff067b82 */ /* 0x000e620000000a00 */
[----:B0-----:R-:W-:-:S05]  /*03d0*/  IMAD.WIDE R12, R3, 0x4, R4 ;  /* 0x00000004030c7825 */ /* 0x001fca00078e0204 */
[----:B------:R-:W2:Y:S01]  /*03e0*/  LDG.E R2, desc[UR4][R12.64] ;  /* 0x000000040c027981 */ /* 0x000ea2000c1e1900 */
[----:B-1----:R-:W-:-:S05]  /*03f0*/  IMAD.WIDE R14, R3, 0x4, R6 ;  /* 0x00000004030e7825 */ /* 0x002fca00078e0206 */
[----:B------:R-:W2:Y:S01]  /*0400*/  LDG.E R5, desc[UR4][R14.64] ;  /* 0x000000040e057981 */ /* 0x000ea2000c1e1900 */
[----:B------:R-:W-:-:S04]  /*0410*/  IMAD.WIDE R6, R0, 0x4, R14 ;  /* 0x0000000400067825 */ /* 0x000fc800078e020e */
[----:B--2---:R-:W-:Y:S01]  /*0420*/  FFMA R17, R2, UR8, R5 ;  /* 0x0000000802117c23 */ /* 0x004fe20008000005 */
[----:B------:R-:W-:-:S04]  /*0430*/  IMAD.WIDE R4, R0, 0x4, R12 ;  /* 0x0000000400047825 */ /* 0x000fc800078e020c */
[----:B------:R0:W-:Y:S04]  /*0440*/  STG.E desc[UR4][R14.64], R17 ;  /* 0x000000110e007986 */ /* 0x0001e8000c101904 */
[----:B------:R-:W2:Y:S04]  /*0450*/  LDG.E R2, desc[UR4][R4.64] ;  /* 0x0000000404027981 */ /* 0x000ea8000c1e1900 */
[----:B------:R-:W2:Y:S01]  /*0460*/  LDG.E R9, desc[UR4][R6.64] ;  /* 0x0000000406097981 */ /* 0x000ea2000c1e1900 */
[----:B------:R-:W-:-:S04]  /*0470*/  IMAD.WIDE R10, R0, 0x4, R6 ;  /* 0x00000004000a7825 */ /* 0x000fc800078e0206 */
[----:B--2---:R-:W-:Y:S01]  /*0480*/  FFMA R19, R2, UR8, R9 ;  /* 0x0000000802137c23 */ /* 0x004fe20008000009 */
[----:B------:R-:W-:-:S04]  /*0490*/  IMAD.WIDE R8, R0, 0x4, R4 ;  /* 0x0000000400087825 */ /* 0x000fc800078e0204 */
[----:B------:R1:W-:Y:S04]  /*04a0*/  STG.E desc[UR4][R6.64], R19 ;  /* 0x0000001306007986 */ /* 0x0003e8000c101904 */
[----:B------:R-:W2:Y:S04]  /*04b0*/  LDG.E R2, desc[UR4][R8.64] ;  /* 0x0000000408027981 */ /* 0x000ea8000c1e1900 */
[----:B------:R-:W2:Y:S01]  /*04c0*/  LDG.E R13, desc[UR4][R10.64] ;  /* 0x000000040a0d7981 */ /* 0x000ea2000c1e1900 */
[----:B0-----:R-:W-:-:S04]  /*04d0*/  IMAD.WIDE R14, R0, 0x4, R10 ;  /* 0x00000004000e7825 */ /* 0x001fc800078e020a */
[----:B--2---:R-:W-:Y:S01]  /*04e0*/  FFMA R21, R2, UR8, R13 ;  /* 0x0000000802157c23 */ /* 0x004fe2000800000d */
[----:B------:R-:W-:-:S04]  /*04f0*/  IMAD.WIDE R12, R0, 0x4, R8 ;  /* 0x00000004000c7825 */ /* 0x000fc800078e0208 */
[----:B------:R1:W-:Y:S04]  /*0500*/  STG.E desc[UR4][R10.64], R21 ;  /* 0x000000150a007986 */ /* 0x0003e8000c101904 */
[----:B------:R-:W2:Y:S04]  /*0510*/  LDG.E R12, desc[UR4][R12.64] ;  /* 0x000000040c0c7981 */ /* 0x000ea8000c1e1900 */
[----:B------:R-:W2:Y:S01]  /*0520*/  LDG.E R5, desc[UR4][R14.64] ;  /* 0x000000040e057981 */ /* 0x000ea2000c1e1900 */
[----:B------:R-:W-:-:S04]  /*0530*/  LEA R3, R0, R3, 0x2 ;  /* 0x0000000300037211 */ /* 0x000fc800078e10ff */
[----:B------:R-:W-:Y:S01]  /*0540*/  ISETP.GE.AND P0, PT, R3, UR6, PT ;  /* 0x0000000603007c0c */ /* 0x000fe2000bf06270 */
[----:B--2---:R-:W-:-:S05]  /*0550*/  FFMA R5, R12, UR8, R5 ;  /* 0x000000080c057c23 */ /* 0x004fca0008000005 */
[----:B------:R1:W-:Y:S07]  /*0560*/  STG.E desc[UR4][R14.64], R5 ;  /* 0x000000050e007986 */ /* 0x0003ee000c101904 */
[----:B------:R-:W-:Y:S05]  /*0570*/  @!P0 BRA `(.L_x_3) ;  /* 0xfffffffc008c8947 */ /* 0x000fea000383ffff */
[----:B------:R-:W-:Y:S05]  /*0580*/  EXIT ;  /* 0x000000000000794d */ /* 0x000fea0003800000 */
.L_x_4:
[----:B------:R-:W-:-:S00]  /*0590*/  BRA `(.L_x_4) ;  /* 0xfffffffc00fc7947 */ /* 0x000fc0000383ffff */
[----:B------:R-:W-:-:S00]  /*05a0*/  NOP ;  /* 0x0000000000007918 */ /* 0x000fc00000000000 */
        /* <DEDUP_REMOVED lines=13> */
.L_x_5:


//--------------------- .nv.shared.reserved.0     --------------------------
	.section	.nv.shared.reserved.0,"aw",@nobits
	.weak		__nv_reservedSMEM_offset_0_alias
	.size		__nv_reservedSMEM_offset_0_alias, 0, 64
	.other		__nv_reservedSMEM_offset_0_alias,@"STO_CUDA_RESERVED_SHARED STV_DEFAULT"
__nv_reservedSMEM_offset_0_alias:
	.zero		0
	.zero		64


//--------------------- .nv.constant0._Z10saxpy_cudafPfS_i --------------------------
	.section	.nv.constant0._Z10saxpy_cudafPfS_i,"a",@progbits
	.sectionflags	@""
	.align	4
.nv.constant0._Z10saxpy_cudafPfS_i:
	.zero		924


//--------------------- SYMBOLS --------------------------

	.type		.nv.reservedSmem.offset0,@object
	.size		.nv.reservedSmem.offset0,0x4
